//
// Generated by NVIDIA NVVM Compiler
//
// Compiler Build ID: CL-36424714
// Cuda compilation tools, release 13.0, V13.0.88
// Based on NVVM 20.0.0
//

.version 9.0
.target sm_100
.address_size 64

	// .globl	_Z14convolution_1dPKfS0_Pfii

.visible .entry _Z14convolution_1dPKfS0_Pfii(
	.param .u64 .ptr .align 1 _Z14convolution_1dPKfS0_Pfii_param_0,
	.param .u64 .ptr .align 1 _Z14convolution_1dPKfS0_Pfii_param_1,
	.param .u64 .ptr .align 1 _Z14convolution_1dPKfS0_Pfii_param_2,
	.param .u32 _Z14convolution_1dPKfS0_Pfii_param_3,
	.param .u32 _Z14convolution_1dPKfS0_Pfii_param_4
)
{
	.reg .pred 	%p<26>;
	.reg .b32 	%r<39>;
	.reg .b32 	%f<96>;
	.reg .b64 	%rd<25>;

	ld.param.u64 	%rd10, [_Z14convolution_1dPKfS0_Pfii_param_0];
	ld.param.u64 	%rd11, [_Z14convolution_1dPKfS0_Pfii_param_1];
	ld.param.u64 	%rd9, [_Z14convolution_1dPKfS0_Pfii_param_2];
	ld.param.u32 	%r16, [_Z14convolution_1dPKfS0_Pfii_param_3];
	ld.param.u32 	%r17, [_Z14convolution_1dPKfS0_Pfii_param_4];
	cvta.to.global.u64 	%rd1, %rd11;
	cvta.to.global.u64 	%rd2, %rd10;
	mov.u32 	%r18, %tid.x;
	mov.u32 	%r19, %ctaid.x;
	mov.u32 	%r20, %ntid.x;
	mad.lo.s32 	%r1, %r19, %r20, %r18;
	setp.ge.s32 	%p1, %r1, %r16;
	@%p1 bra 	$L__BB0_43;
	setp.lt.s32 	%p2, %r17, 1;
	mov.f32 	%f75, 0f00000000;
	@%p2 bra 	$L__BB0_42;
	and.b32  	%r2, %r17, 7;
	setp.lt.u32 	%p3, %r17, 8;
	mov.f32 	%f75, 0f00000000;
	mov.b32 	%r37, 0;
	@%p3 bra 	$L__BB0_21;
	and.b32  	%r37, %r17, 2147483640;
	mov.f32 	%f75, 0f00000000;
	mov.b32 	%r35, 0;
$L__BB0_4:
	.pragma "nounroll";
	add.s32 	%r5, %r35, %r1;
	setp.ge.s32 	%p4, %r5, %r16;
	mul.wide.s32 	%rd12, %r5, 4;
	add.s64 	%rd3, %rd2, %rd12;
	mul.wide.u32 	%rd13, %r35, 4;
	add.s64 	%rd4, %rd1, %rd13;
	@%p4 bra 	$L__BB0_6;
	ld.global.f32 	%f42, [%rd3];
	ld.global.f32 	%f43, [%rd4];
	fma.rn.f32 	%f75, %f42, %f43, %f75;
$L__BB0_6:
	add.s32 	%r23, %r5, 1;
	setp.ge.s32 	%p5, %r23, %r16;
	@%p5 bra 	$L__BB0_8;
	ld.global.f32 	%f44, [%rd3+4];
	ld.global.f32 	%f45, [%rd4+4];
	fma.rn.f32 	%f75, %f44, %f45, %f75;
$L__BB0_8:
	add.s32 	%r24, %r5, 2;
	setp.ge.s32 	%p6, %r24, %r16;
	@%p6 bra 	$L__BB0_10;
	ld.global.f32 	%f46, [%rd3+8];
	ld.global.f32 	%f47, [%rd4+8];
	fma.rn.f32 	%f75, %f46, %f47, %f75;
$L__BB0_10:
	add.s32 	%r25, %r5, 3;
	setp.ge.s32 	%p7, %r25, %r16;
	@%p7 bra 	$L__BB0_12;
	ld.global.f32 	%f48, [%rd3+12];
	ld.global.f32 	%f49, [%rd4+12];
	fma.rn.f32 	%f75, %f48, %f49, %f75;
$L__BB0_12:
	add.s32 	%r26, %r5, 4;
	setp.ge.s32 	%p8, %r26, %r16;
	@%p8 bra 	$L__BB0_14;
	ld.global.f32 	%f50, [%rd3+16];
	ld.global.f32 	%f51, [%rd4+16];
	fma.rn.f32 	%f75, %f50, %f51, %f75;
$L__BB0_14:
	add.s32 	%r27, %r5, 5;
	setp.ge.s32 	%p9, %r27, %r16;
	@%p9 bra 	$L__BB0_16;
	ld.global.f32 	%f52, [%rd3+20];
	ld.global.f32 	%f53, [%rd4+20];
	fma.rn.f32 	%f75, %f52, %f53, %f75;
$L__BB0_16:
	add.s32 	%r28, %r5, 6;
	setp.ge.s32 	%p10, %r28, %r16;
	@%p10 bra 	$L__BB0_18;
	ld.global.f32 	%f54, [%rd3+24];
	ld.global.f32 	%f55, [%rd4+24];
	fma.rn.f32 	%f75, %f54, %f55, %f75;
$L__BB0_18:
	add.s32 	%r29, %r5, 7;
	setp.ge.s32 	%p11, %r29, %r16;
	@%p11 bra 	$L__BB0_20;
	ld.global.f32 	%f56, [%rd3+28];
	ld.global.f32 	%f57, [%rd4+28];
	fma.rn.f32 	%f75, %f56, %f57, %f75;
$L__BB0_20:
	add.s32 	%r35, %r35, 8;
	setp.ne.s32 	%p12, %r35, %r37;
	@%p12 bra 	$L__BB0_4;
$L__BB0_21:
	setp.eq.s32 	%p13, %r2, 0;
	@%p13 bra 	$L__BB0_42;
	and.b32  	%r8, %r17, 3;
	setp.lt.u32 	%p14, %r2, 4;
	@%p14 bra 	$L__BB0_32;
	add.s32 	%r9, %r37, %r1;
	setp.ge.s32 	%p15, %r9, %r16;
	mul.wide.s32 	%rd14, %r9, 4;
	add.s64 	%rd5, %rd2, %rd14;
	mul.wide.u32 	%rd15, %r37, 4;
	add.s64 	%rd6, %rd1, %rd15;
	@%p15 bra 	$L__BB0_25;
	ld.global.f32 	%f59, [%rd5];
	ld.global.f32 	%f60, [%rd6];
	fma.rn.f32 	%f75, %f59, %f60, %f75;
$L__BB0_25:
	add.s32 	%r30, %r9, 1;
	setp.ge.s32 	%p16, %r30, %r16;
	@%p16 bra 	$L__BB0_27;
	ld.global.f32 	%f61, [%rd5+4];
	ld.global.f32 	%f62, [%rd6+4];
	fma.rn.f32 	%f75, %f61, %f62, %f75;
$L__BB0_27:
	add.s32 	%r31, %r9, 2;
	setp.ge.s32 	%p17, %r31, %r16;
	@%p17 bra 	$L__BB0_29;
	ld.global.f32 	%f63, [%rd5+8];
	ld.global.f32 	%f64, [%rd6+8];
	fma.rn.f32 	%f75, %f63, %f64, %f75;
$L__BB0_29:
	add.s32 	%r32, %r9, 3;
	setp.ge.s32 	%p18, %r32, %r16;
	@%p18 bra 	$L__BB0_31;
	ld.global.f32 	%f65, [%rd5+12];
	ld.global.f32 	%f66, [%rd6+12];
	fma.rn.f32 	%f75, %f65, %f66, %f75;
$L__BB0_31:
	add.s32 	%r37, %r37, 4;
$L__BB0_32:
	setp.eq.s32 	%p19, %r8, 0;
	@%p19 bra 	$L__BB0_42;
	setp.eq.s32 	%p20, %r8, 1;
	@%p20 bra 	$L__BB0_39;
	add.s32 	%r12, %r37, %r1;
	setp.ge.s32 	%p21, %r12, %r16;
	mul.wide.s32 	%rd16, %r12, 4;
	add.s64 	%rd7, %rd2, %rd16;
	mul.wide.u32 	%rd17, %r37, 4;
	add.s64 	%rd8, %rd1, %rd17;
	@%p21 bra 	$L__BB0_36;
	ld.global.f32 	%f68, [%rd7];
	ld.global.f32 	%f69, [%rd8];
	fma.rn.f32 	%f75, %f68, %f69, %f75;
$L__BB0_36:
	add.s32 	%r33, %r12, 1;
	setp.ge.s32 	%p22, %r33, %r16;
	@%p22 bra 	$L__BB0_38;
	ld.global.f32 	%f70, [%rd7+4];
	ld.global.f32 	%f71, [%rd8+4];
	fma.rn.f32 	%f75, %f70, %f71, %f75;
$L__BB0_38:
	add.s32 	%r37, %r37, 2;
$L__BB0_39:
	and.b32  	%r34, %r17, 1;
	setp.eq.b32 	%p23, %r34, 1;
	not.pred 	%p24, %p23;
	@%p24 bra 	$L__BB0_42;
	add.s32 	%r15, %r37, %r1;
	setp.ge.s32 	%p25, %r15, %r16;
	@%p25 bra 	$L__BB0_42;
	mul.wide.s32 	%rd18, %r15, 4;
	add.s64 	%rd19, %rd2, %rd18;
	ld.global.f32 	%f72, [%rd19];
	mul.wide.u32 	%rd20, %r37, 4;
	add.s64 	%rd21, %rd1, %rd20;
	ld.global.f32 	%f73, [%rd21];
	fma.rn.f32 	%f75, %f72, %f73, %f75;
$L__BB0_42:
	cvta.to.global.u64 	%rd22, %rd9;
	mul.wide.s32 	%rd23, %r1, 4;
	add.s64 	%rd24, %rd22, %rd23;
	st.global.f32 	[%rd24], %f75;
$L__BB0_43:
	ret;

}


// ===== COMPILED SASS (sm_100) =====

	.target	sm_100

	.elftype	@"ET_EXEC"


//--------------------- .note.nv.tkinfo           --------------------------
	.section	.note.nv.tkinfo,"",@"SHT_NOTE"
	.sectionflags	@"SHF_NOTE_NV_TKINFO"
	.tkinfo
        /*0018*/ 	.word	0x00000002
        /*0030*/ 	.string	""
        /*0030*/ 	.string	"ptxas"
        /*0030*/ 	.string	"Cuda compilation tools, release 13.0, V13.0.88"
        /*0030*/ 	.string	"Build cuda_13.0.r13.0/compiler.36424714_0"
        /*0030*/ 	.string	"-arch sm_100 -m 64 "



//--------------------- .note.nv.cuinfo           --------------------------
	.section	.note.nv.cuinfo,"",@"SHT_NOTE"
	.sectionflags	@"SHF_NOTE_NV_CUINFO"
        /*0018*/ 	.short	0x0002
        /*001a*/ 	.short	0x0064
        /*001c*/ 	.short	0x0082
	.zero		2


//--------------------- .nv.info                  --------------------------
	.section	.nv.info,"",@"SHT_CUDA_INFO"
	.align	4


	//----- nvinfo : EIATTR_REGCOUNT
	.align		4
        /*0000*/ 	.byte	0x04, 0x2f
        /*0002*/ 	.short	(.L_1 - .L_0)
	.align		4
.L_0:
        /*0004*/ 	.word	index@(_Z14convolution_1dPKfS0_Pfii)
        /*0008*/ 	.word	0x00000019


	//----- nvinfo : EIATTR_FRAME_SIZE
	.align		4
.L_1:
        /*000c*/ 	.byte	0x04, 0x11
        /*000e*/ 	.short	(.L_3 - .L_2)
	.align		4
.L_2:
        /*0010*/ 	.word	index@(_Z14convolution_1dPKfS0_Pfii)
        /*0014*/ 	.word	0x00000000


	//----- nvinfo : EIATTR_MIN_STACK_SIZE
	.align		4
.L_3:
        /*0018*/ 	.byte	0x04, 0x12
        /*001a*/ 	.short	(.L_5 - .L_4)
	.align		4
.L_4:
        /*001c*/ 	.word	index@(_Z14convolution_1dPKfS0_Pfii)
        /*0020*/ 	.word	0x00000000
.L_5:


//--------------------- .nv.compat                --------------------------
	.section	.nv.compat,"",@"SHT_CUDA_COMPAT_INFO"
	.align	4
        /*0000*/ 	.byte	0x02, 0x09, 0x00, 0x00, 0x02, 0x02, 0x01, 0x00, 0x02, 0x05, 0x05, 0x00, 0x03, 0x07, 0x01, 0x01
        /*0010*/ 	.byte	0x02, 0x03, 0x00, 0x00, 0x02, 0x06, 0x01, 0x00, 0x04, 0x0b, 0x08, 0x00, 0x09, 0x00, 0x00, 0x00
        /*0020*/ 	.byte	0x00, 0x00, 0x00, 0x00


//--------------------- .nv.info._Z14convolution_1dPKfS0_Pfii --------------------------
	.section	.nv.info._Z14convolution_1dPKfS0_Pfii,"",@"SHT_CUDA_INFO"
	.sectionflags	@""
	.align	4


	//----- nvinfo : EIATTR_CUDA_API_VERSION
	.align		4
        /*0000*/ 	.byte	0x04, 0x37
        /*0002*/ 	.short	(.L_7 - .L_6)
.L_6:
        /*0004*/ 	.word	0x00000082


	//----- nvinfo : EIATTR_KPARAM_INFO
	.align		4
.L_7:
        /*0008*/ 	.byte	0x04, 0x17
        /*000a*/ 	.short	(.L_9 - .L_8)
.L_8:
        /*000c*/ 	.word	0x00000000
        /*0010*/ 	.short	0x0004
        /*0012*/ 	.short	0x001c
        /*0014*/ 	.byte	0x00, 0xf0, 0x11, 0x00


	//----- nvinfo : EIATTR_KPARAM_INFO
	.align		4
.L_9:
        /*0018*/ 	.byte	0x04, 0x17
        /*001a*/ 	.short	(.L_11 - .L_10)
.L_10:
        /*001c*/ 	.word	0x00000000
        /*0020*/ 	.short	0x0003
        /*0022*/ 	.short	0x0018
        /*0024*/ 	.byte	0x00, 0xf0, 0x11, 0x00


	//----- nvinfo : EIATTR_KPARAM_INFO
	.align		4
.L_11:
        /*0028*/ 	.byte	0x04, 0x17
        /*002a*/ 	.short	(.L_13 - .L_12)
.L_12:
        /*002c*/ 	.word	0x00000000
        /*0030*/ 	.short	0x0002
        /*0032*/ 	.short	0x0010
        /*0034*/ 	.byte	0x00, 0xf5, 0x21, 0x00


	//----- nvinfo : EIATTR_KPARAM_INFO
	.align		4
.L_13:
        /*0038*/ 	.byte	0x04, 0x17
        /*003a*/ 	.short	(.L_15 - .L_14)
.L_14:
        /*003c*/ 	.word	0x00000000
        /*0040*/ 	.short	0x0001
        /*0042*/ 	.short	0x0008
        /*0044*/ 	.byte	0x00, 0xf5, 0x21, 0x00


	//----- nvinfo : EIATTR_KPARAM_INFO
	.align		4
.L_15:
        /*0048*/ 	.byte	0x04, 0x17
        /*004a*/ 	.short	(.L_17 - .L_16)
.L_16:
        /*004c*/ 	.word	0x00000000
        /*0050*/ 	.short	0x0000
        /*0052*/ 	.short	0x0000
        /*0054*/ 	.byte	0x00, 0xf5, 0x21, 0x00


	//----- nvinfo : EIATTR_SPARSE_MMA_MASK
	.align		4
.L_17:
        /*0058*/ 	.byte	0x03, 0x50
        /*005a*/ 	.short	0x0000


	//----- nvinfo : EIATTR_MAXREG_COUNT
	.align		4
        /*005c*/ 	.byte	0x03, 0x1b
        /*005e*/ 	.short	0x00ff


	//----- nvinfo : EIATTR_MERCURY_ISA_VERSION
	.align		4
        /*0060*/ 	.byte	0x03, 0x5f
        /*0062*/ 	.short	0x0101


	//----- nvinfo : EIATTR_VRC_CTA_INIT_COUNT
	.align		4
        /*0064*/ 	.byte	0x02, 0x4a
	.zero		1
	.zero		1


	//----- nvinfo : EIATTR_EXIT_INSTR_OFFSETS
	.align		4
        /*0068*/ 	.byte	0x04, 0x1c
        /*006a*/ 	.short	(.L_19 - .L_18)


	//   ....[0]....
.L_18:
        /*006c*/ 	.word	0x00000070


	//   ....[1]....
        /*0070*/ 	.word	0x000008a0


	//----- nvinfo : EIATTR_CRS_STACK_SIZE
	.align		4
.L_19:
        /*0074*/ 	.byte	0x04, 0x1e
        /*0076*/ 	.short	(.L_21 - .L_20)
.L_20:
        /*0078*/ 	.word	0x00000000


	//----- nvinfo : EIATTR_CBANK_PARAM_SIZE
	.align		4
.L_21:
        /*007c*/ 	.byte	0x03, 0x19
        /*007e*/ 	.short	0x0020


	//----- nvinfo : EIATTR_PARAM_CBANK
	.align		4
        /*0080*/ 	.byte	0x04, 0x0a
        /*0082*/ 	.short	(.L_23 - .L_22)
	.align		4
.L_22:
        /*0084*/ 	.word	index@(.nv.constant0._Z14convolution_1dPKfS0_Pfii)
        /*0088*/ 	.short	0x0380
        /*008a*/ 	.short	0x0020


	//----- nvinfo : EIATTR_SW_WAR
	.align		4
.L_23:
        /*008c*/ 	.byte	0x04, 0x36
        /*008e*/ 	.short	(.L_25 - .L_24)
.L_24:
        /*0090*/ 	.word	0x00000008
.L_25:


//--------------------- .nv.callgraph             --------------------------
	.section	.nv.callgraph,"",@"SHT_CUDA_CALLGRAPH"
	.align	4
	.sectionentsize	8
	.align		4
        /*0000*/ 	.word	0x00000000
	.align		4
        /*0004*/ 	.word	0xffffffff
	.align		4
        /*0008*/ 	.word	0x00000000
	.align		4
        /*000c*/ 	.word	0xfffffffe
	.align		4
        /*0010*/ 	.word	0x00000000
	.align		4
        /*0014*/ 	.word	0xfffffffd
	.align		4
        /*0018*/ 	.word	0x00000000
	.align		4
        /*001c*/ 	.word	0xfffffffc


//--------------------- .text._Z14convolution_1dPKfS0_Pfii --------------------------
	.section	.text._Z14convolution_1dPKfS0_Pfii,"ax",@progbits
	.align	128
        .global         _Z14convolution_1dPKfS0_Pfii
        .type           _Z14convolution_1dPKfS0_Pfii,@function
        .size           _Z14convolution_1dPKfS0_Pfii,(.L_x_7 - _Z14convolution_1dPKfS0_Pfii)
        .other          _Z14convolution_1dPKfS0_Pfii,@"STO_CUDA_ENTRY STV_DEFAULT"
_Z14convolution_1dPKfS0_Pfii:
.text._Z14convolution_1dPKfS0_Pfii:
[----:B------:R-:W-:Y:S01]  /*0000*/  LDC R1, c[0x0][0x37c] ;  /* 0x0000df00ff017b82 */ /* 0x000fe20000000800 */
[----:B------:R-:W0:Y:S07]  /*0010*/  S2R R2, SR_TID.X ;  /* 0x0000000000027919 */ /* 0x000e2e0000002100 */
[----:B------:R-:W0:Y:S01]  /*0020*/  S2UR UR4, SR_CTAID.X ;  /* 0x00000000000479c3 */ /* 0x000e220000002500 */
[----:B------:R-:W1:Y:S07]  /*0030*/  LDCU UR5, c[0x0][0x398] ;  /* 0x00007300ff0577ac */ /* 0x000e6e0008000800 */
[----:B------:R-:W0:Y:S02]  /*0040*/  LDC R3, c[0x0][0x360] ;  /* 0x0000d800ff037b82 */ /* 0x000e240000000800 */
[----:B0-----:R-:W-:-:S05]  /*0050*/  IMAD R2, R3, UR4, R2 ;  /* 0x0000000403027c24 */ /* 0x001fca000f8e0202 */
[----:B-1----:R-:W-:-:S13]  /*0060*/  ISETP.GE.AND P0, PT, R2, UR5, PT ;  /* 0x0000000502007c0c */ /* 0x002fda000bf06270 */
[----:B------:R-:W-:Y:S05]  /*0070*/  @P0 EXIT ;  /* 0x000000000000094d */ /* 0x000fea0003800000 */
[----:B------:R-:W0:Y:S01]  /*0080*/  LDCU UR4, c[0x0][0x39c] ;  /* 0x00007380ff0477ac */ /* 0x000e220008000800 */
[----:B------:R-:W-:Y:S01]  /*0090*/  HFMA2 R0, -RZ, RZ, 0, 0 ;  /* 0x00000000ff007431 */ /* 0x000fe200000001ff */
[----:B------:R-:W1:Y:S01]  /*00a0*/  LDCU.64 UR8, c[0x0][0x358] ;  /* 0x00006b00ff0877ac */ /* 0x000e620008000a00 */
[----:B0-----:R-:W-:-:S09]  /*00b0*/  UISETP.GE.AND UP0, UPT, UR4, 0x1, UPT ;  /* 0x000000010400788c */ /* 0x001fd2000bf06270 */
[----:B-1----:R-:W-:Y:S05]  /*00c0*/  BRA.U !UP0, `(.L_x_0) ;  /* 0x0000000508e87547 */ /* 0x002fea000b800000 */
[----:B------:R-:W-:Y:S01]  /*00d0*/  UISETP.GE.U32.AND UP0, UPT, UR4, 0x8, UPT ;  /* 0x000000080400788c */ /* 0x000fe2000bf06070 */
[----:B------:R-:W-:Y:S01]  /*00e0*/  MOV R0, RZ ;  /* 0x000000ff00007202 */ /* 0x000fe20000000f00 */
[----:B------:R-:W-:Y:S01]  /*00f0*/  ULOP3.LUT UR6, UR4, 0x7, URZ, 0xc0, !UPT ;  /* 0x0000000704067892 */ /* 0x000fe2000f8ec0ff */
[----:B------:R-:W-:-:S03]  /*0100*/  IMAD.MOV.U32 R3, RZ, RZ, RZ ;  /* 0x000000ffff037224 */ /* 0x000fc600078e00ff */
[----:B------:R-:W-:-:S03]  /*0110*/  UISETP.NE.AND UP1, UPT, UR6, URZ, UPT ;  /* 0x000000ff0600728c */ /* 0x000fc6000bf25270 */
[----:B------:R-:W-:Y:S08]  /*0120*/  BRA.U !UP0, `(.L_x_1) ;  /* 0x0000000108d07547 */ /* 0x000ff0000b800000 */
[----:B------:R-:W-:Y:S01]  /*0130*/  ULOP3.LUT UR4, UR4, 0x7ffffff8, URZ, 0xc0, !UPT ;  /* 0x7ffffff804047892 */ /* 0x000fe2000f8ec0ff */
[----:B------:R-:W-:Y:S01]  /*0140*/  MOV R0, RZ ;  /* 0x000000ff00007202 */ /* 0x000fe20000000f00 */
[----:B------:R-:W-:Y:S01]  /*0150*/  IMAD.MOV.U32 R8, RZ, RZ, RZ ;  /* 0x000000ffff087224 */ /* 0x000fe200078e00ff */
[----:B------:R-:W0:Y:S03]  /*0160*/  LDCU UR5, c[0x0][0x398] ;  /* 0x00007300ff0577ac */ /* 0x000e260008000800 */
[----:B------:R-:W-:-:S07]  /*0170*/  MOV R3, UR4 ;  /* 0x0000000400037c02 */ /* 0x000fce0008000f00 */
.L_x_2:
[----:B------:R-:W1:Y:S01]  /*0180*/  LDC.64 R4, c[0x0][0x388] ;  /* 0x0000e200ff047b82 */ /* 0x000e620000000a00 */
[----:B------:R-:W-:-:S05]  /*0190*/  IMAD.IADD R17, R2, 0x1, R8 ;  /* 0x0000000102117824 */ /* 0x000fca00078e0208 */
[----:B0-----:R-:W-:Y:S02]  /*01a0*/  ISETP.GE.AND P6, PT, R17, UR5, PT ;  /* 0x0000000511007c0c */ /* 0x001fe4000bfc6270 */
[----:B------:R-:W0:Y:S01]  /*01b0*/  LDC.64 R6, c[0x0][0x380] ;  /* 0x0000e000ff067b82 */ /* 0x000e220000000a00 */
[----:B-1----:R-:W-:-:S10]  /*01c0*/  IMAD.WIDE.U32 R4, R8, 0x4, R4 ;  /* 0x0000000408047825 */ /* 0x002fd400078e0004 */
[----:B------:R-:W2:Y:S01]  /*01d0*/  @!P6 LDG.E R10, desc[UR8][R4.64] ;  /* 0x00000008040ae981 */ /* 0x000ea2000c1e1900 */
[----:B0-----:R-:W-:-:S05]  /*01e0*/  IMAD.WIDE R6, R17, 0x4, R6 ;  /* 0x0000000411067825 */ /* 0x001fca00078e0206 */
[----:B------:R-:W2:Y:S01]  /*01f0*/  @!P6 LDG.E R9, desc[UR8][R6.64] ;  /* 0x000000080609e981 */ /* 0x000ea2000c1e1900 */
[C---:B------:R-:W-:Y:S02]  /*0200*/  IADD3 R11, PT, PT, R17.reuse, 0x1, RZ ;  /* 0x00000001110b7810 */ /* 0x040fe40007ffe0ff */
[----:B------:R-:W-:Y:S02]  /*0210*/  IADD3 R12, PT, PT, R17, 0x2, RZ ;  /* 0x00000002110c7810 */ /* 0x000fe40007ffe0ff */
[----:B------:R-:W-:Y:S01]  /*0220*/  ISETP.GE.AND P0, PT, R11, UR5, PT ;  /* 0x000000050b007c0c */ /* 0x000fe2000bf06270 */
[C---:B------:R-:W-:Y:S01]  /*0230*/  VIADD R11, R17.reuse, 0x3 ;  /* 0x00000003110b7836 */ /* 0x040fe20000000000 */
[----:B------:R-:W-:Y:S02]  /*0240*/  ISETP.GE.AND P1, PT, R12, UR5, PT ;  /* 0x000000050c007c0c */ /* 0x000fe4000bf26270 */
[----:B------:R-:W-:Y:S02]  /*0250*/  IADD3 R12, PT, PT, R17, 0x4, RZ ;  /* 0x00000004110c7810 */ /* 0x000fe40007ffe0ff */
[----:B------:R-:W-:-:S02]  /*0260*/  ISETP.GE.AND P2, PT, R11, UR5, PT ;  /* 0x000000050b007c0c */ /* 0x000fc4000bf46270 */
[C---:B------:R-:W-:Y:S02]  /*0270*/  IADD3 R13, PT, PT, R17.reuse, 0x5, RZ ;  /* 0x00000005110d7810 */ /* 0x040fe40007ffe0ff */
[----:B------:R-:W-:Y:S01]  /*0280*/  ISETP.GE.AND P3, PT, R12, UR5, PT ;  /* 0x000000050c007c0c */ /* 0x000fe2000bf66270 */
[----:B------:R-:W-:Y:S02]  /*0290*/  VIADD R15, R17, 0x6 ;  /* 0x00000006110f7836 */ /* 0x000fe40000000000 */
[----:B------:R-:W3:Y:S01]  /*02a0*/  @!P0 LDG.E R12, desc[UR8][R4.64+0x4] ;  /* 0x00000408040c8981 */ /* 0x000ee2000c1e1900 */
[----:B------:R-:W-:-:S03]  /*02b0*/  ISETP.GE.AND P4, PT, R13, UR5, PT ;  /* 0x000000050d007c0c */ /* 0x000fc6000bf86270 */
[----:B------:R-:W3:Y:S01]  /*02c0*/  @!P0 LDG.E R11, desc[UR8][R6.64+0x4] ;  /* 0x00000408060b8981 */ /* 0x000ee2000c1e1900 */
[----:B------:R-:W-:-:S03]  /*02d0*/  ISETP.GE.AND P5, PT, R15, UR5, PT ;  /* 0x000000050f007c0c */ /* 0x000fc6000bfa6270 */
[----:B------:R-:W4:Y:S01]  /*02e0*/  @!P1 LDG.E R14, desc[UR8][R4.64+0x8] ;  /* 0x00000808040e9981 */ /* 0x000f22000c1e1900 */
[----:B------:R-:W-:-:S03]  /*02f0*/  IADD3 R17, PT, PT, R17, 0x7, RZ ;  /* 0x0000000711117810 */ /* 0x000fc60007ffe0ff */
[----:B------:R-:W4:Y:S04]  /*0300*/  @!P1 LDG.E R13, desc[UR8][R6.64+0x8] ;  /* 0x00000808060d9981 */ /* 0x000f28000c1e1900 */
[----:B------:R-:W5:Y:S04]  /*0310*/  @!P2 LDG.E R16, desc[UR8][R4.64+0xc] ;  /* 0x00000c080410a981 */ /* 0x000f68000c1e1900 */
[----:B------:R-:W5:Y:S04]  /*0320*/  @!P2 LDG.E R15, desc[UR8][R6.64+0xc] ;  /* 0x00000c08060fa981 */ /* 0x000f68000c1e1900 */
[----:B------:R-:W5:Y:S04]  /*0330*/  @!P4 LDG.E R18, desc[UR8][R4.64+0x14] ;  /* 0x000014080412c981 */ /* 0x000f68000c1e1900 */
[----:B------:R-:W5:Y:S04]  /*0340*/  @!P5 LDG.E R20, desc[UR8][R4.64+0x18] ;  /* 0x000018080414d981 */ /* 0x000f68000c1e1900 */
[----:B------:R-:W5:Y:S01]  /*0350*/  @!P5 LDG.E R19, desc[UR8][R6.64+0x18] ;  /* 0x000018080613d981 */ /* 0x000f62000c1e1900 */
[----:B--2---:R-:W-:Y:S01]  /*0360*/  @!P6 FFMA R0, R9, R10, R0 ;  /* 0x0000000a0900e223 */ /* 0x004fe20000000000 */
[----:B------:R-:W-:-:S02]  /*0370*/  ISETP.GE.AND P6, PT, R17, UR5, PT ;  /* 0x0000000511007c0c */ /* 0x000fc4000bfc6270 */
[----:B------:R-:W2:Y:S04]  /*0380*/  @!P3 LDG.E R10, desc[UR8][R4.64+0x10] ;  /* 0x00001008040ab981 */ /* 0x000ea8000c1e1900 */
[----:B------:R-:W2:Y:S04]  /*0390*/  @!P3 LDG.E R9, desc[UR8][R6.64+0x10] ;  /* 0x000010080609b981 */ /* 0x000ea8000c1e1900 */
[----:B------:R-:W2:Y:S04]  /*03a0*/  @!P4 LDG.E R17, desc[UR8][R6.64+0x14] ;  /* 0x000014080611c981 */ /* 0x000ea8000c1e1900 */
[----:B------:R-:W2:Y:S04]  /*03b0*/  @!P6 LDG.E R22, desc[UR8][R4.64+0x1c] ;  /* 0x00001c080416e981 */ /* 0x000ea8000c1e1900 */
[----:B------:R-:W2:Y:S01]  /*03c0*/  @!P6 LDG.E R21, desc[UR8][R6.64+0x1c] ;  /* 0x00001c080615e981 */ /* 0x000ea2000c1e1900 */
[----:B---3--:R-:W-:Y:S01]  /*03d0*/  @!P0 FFMA R0, R11, R12, R0 ;  /* 0x0000000c0b008223 */ /* 0x008fe20000000000 */
[----:B------:R-:W-:-:S03]  /*03e0*/  IADD3 R8, PT, PT, R8, 0x8, RZ ;  /* 0x0000000808087810 */ /* 0x000fc60007ffe0ff */
[----:B----4-:R-:W-:Y:S01]  /*03f0*/  @!P1 FFMA R0, R13, R14, R0 ;  /* 0x0000000e0d009223 */ /* 0x010fe20000000000 */
[----:B------:R-:W-:-:S03]  /*0400*/  ISETP.NE.AND P0, PT, R8, R3, PT ;  /* 0x000000030800720c */ /* 0x000fc60003f05270 */
[----:B-----5:R-:W-:-:S04]  /*0410*/  @!P2 FFMA R0, R15, R16, R0 ;  /* 0x000000100f00a223 */ /* 0x020fc80000000000 */
[----:B--2---:R-:W-:-:S04]  /*0420*/  @!P3 FFMA R0, R9, R10, R0 ;  /* 0x0000000a0900b223 */ /* 0x004fc80000000000 */
[----:B------:R-:W-:-:S04]  /*0430*/  @!P4 FFMA R0, R17, R18, R0 ;  /* 0x000000121100c223 */ /* 0x000fc80000000000 */
[----:B------:R-:W-:-:S04]  /*0440*/  @!P5 FFMA R0, R19, R20, R0 ;  /* 0x000000141300d223 */ /* 0x000fc80000000000 */
[----:B------:R-:W-:Y:S01]  /*0450*/  @!P6 FFMA R0, R21, R22, R0 ;  /* 0x000000161500e223 */ /* 0x000fe20000000000 */
[----:B------:R-:W-:Y:S06]  /*0460*/  @P0 BRA `(.L_x_2) ;  /* 0xfffffffc00440947 */ /* 0x000fec000383ffff */
.L_x_1:
[----:B------:R-:W-:Y:S05]  /*0470*/  BRA.U !UP1, `(.L_x_0) ;  /* 0x0000000109fc7547 */ /* 0x000fea000b800000 */
[----:B------:R-:W0:Y:S01]  /*0480*/  LDCU UR4, c[0x0][0x39c] ;  /* 0x00007380ff0477ac */ /* 0x000e220008000800 */
[----:B------:R-:W-:Y:S02]  /*0490*/  UISETP.GE.U32.AND UP0, UPT, UR6, 0x4, UPT ;  /* 0x000000040600788c */ /* 0x000fe4000bf06070 */
[----:B0-----:R-:W-:-:S04]  /*04a0*/  ULOP3.LUT UR7, UR4, 0x3, URZ, 0xc0, !UPT ;  /* 0x0000000304077892 */ /* 0x001fc8000f8ec0ff */
[----:B------:R-:W-:-:S03]  /*04b0*/  UISETP.NE.AND UP1, UPT, UR7, URZ, UPT ;  /* 0x000000ff0700728c */ /* 0x000fc6000bf25270 */
[----:B------:R-:W-:Y:S08]  /*04c0*/  BRA.U !UP0, `(.L_x_3) ;  /* 0x0000000108647547 */ /* 0x000ff0000b800000 */
[----:B------:R-:W0:Y:S01]  /*04d0*/  LDC.64 R4, c[0x0][0x380] ;  /* 0x0000e000ff047b82 */ /* 0x000e220000000a00 */
[----:B------:R-:W-:-:S05]  /*04e0*/  IMAD.IADD R9, R2, 0x1, R3 ;  /* 0x0000000102097824 */ /* 0x000fca00078e0203 */
[C---:B------:R-:W-:Y:S02]  /*04f0*/  ISETP.GE.AND P0, PT, R9.reuse, UR5, PT ;  /* 0x0000000509007c0c */ /* 0x040fe4000bf06270 */
[----:B------:R-:W1:Y:S01]  /*0500*/  LDC.64 R6, c[0x0][0x388] ;  /* 0x0000e200ff067b82 */ /* 0x000e620000000a00 */
[C---:B------:R-:W-:Y:S02]  /*0510*/  IADD3 R8, PT, PT, R9.reuse, 0x1, RZ ;  /* 0x0000000109087810 */ /* 0x040fe40007ffe0ff */
[C---:B------:R-:W-:Y:S02]  /*0520*/  IADD3 R10, PT, PT, R9.reuse, 0x2, RZ ;  /* 0x00000002090a7810 */ /* 0x040fe40007ffe0ff */
[----:B------:R-:W-:Y:S01]  /*0530*/  ISETP.GE.AND P1, PT, R8, UR5, PT ;  /* 0x0000000508007c0c */ /* 0x000fe2000bf26270 */
[----:B------:R-:W-:Y:S01]  /*0540*/  VIADD R8, R9, 0x3 ;  /* 0x0000000309087836 */ /* 0x000fe20000000000 */
[----:B------:R-:W-:-:S04]  /*0550*/  ISETP.GE.AND P2, PT, R10, UR5, PT ;  /* 0x000000050a007c0c */ /* 0x000fc8000bf46270 */
[----:B------:R-:W-:Y:S01]  /*0560*/  ISETP.GE.AND P3, PT, R8, UR5, PT ;  /* 0x0000000508007c0c */ /* 0x000fe2000bf66270 */
[----:B0-----:R-:W-:-:S05]  /*0570*/  IMAD.WIDE R4, R9, 0x4, R4 ;  /* 0x0000000409047825 */ /* 0x001fca00078e0204 */
[----:B------:R-:W2:Y:S01]  /*0580*/  @!P0 LDG.E R9, desc[UR8][R4.64] ;  /* 0x0000000804098981 */ /* 0x000ea2000c1e1900 */
[----:B-1----:R-:W-:-:S03]  /*0590*/  IMAD.WIDE.U32 R6, R3, 0x4, R6 ;  /* 0x0000000403067825 */ /* 0x002fc600078e0006 */
[----:B------:R-:W3:Y:S04]  /*05a0*/  @!P1 LDG.E R11, desc[UR8][R4.64+0x4] ;  /* 0x00000408040b9981 */ /* 0x000ee8000c1e1900 */
[----:B------:R-:W2:Y:S04]  /*05b0*/  @!P0 LDG.E R8, desc[UR8][R6.64] ;  /* 0x0000000806088981 */ /* 0x000ea8000c1e1900 */
[----:B------:R-:W3:Y:S04]  /*05c0*/  @!P1 LDG.E R10, desc[UR8][R6.64+0x4] ;  /* 0x00000408060a9981 */ /* 0x000ee8000c1e1900 */
[----:B------:R-:W4:Y:S04]  /*05d0*/  @!P2 LDG.E R13, desc[UR8][R4.64+0x8] ;  /* 0x00000808040da981 */ /* 0x000f28000c1e1900 */
[----:B------:R-:W4:Y:S04]  /*05e0*/  @!P2 LDG.E R12, desc[UR8][R6.64+0x8] ;  /* 0x00000808060ca981 */ /* 0x000f28000c1e1900 */
[----:B------:R-:W5:Y:S04]  /*05f0*/  @!P3 LDG.E R15, desc[UR8][R4.64+0xc] ;  /* 0x00000c08040fb981 */ /* 0x000f68000c1e1900 */
[----:B------:R-:W5:Y:S01]  /*0600*/  @!P3 LDG.E R14, desc[UR8][R6.64+0xc] ;  /* 0x00000c08060eb981 */ /* 0x000f62000c1e1900 */
[----:B------:R-:W-:Y:S01]  /*0610*/  IADD3 R3, PT, PT, R3, 0x4, RZ ;  /* 0x0000000403037810 */ /* 0x000fe20007ffe0ff */
[----:B--2---:R-:W-:-:S04]  /*0620*/  @!P0 FFMA R0, R9, R8, R0 ;  /* 0x0000000809008223 */ /* 0x004fc80000000000 */
[----:B---3--:R-:W-:-:S04]  /*0630*/  @!P1 FFMA R0, R11, R10, R0 ;  /* 0x0000000a0b009223 */ /* 0x008fc80000000000 */
[----:B----4-:R-:W-:-:S04]  /*0640*/  @!P2 FFMA R0, R13, R12, R0 ;  /* 0x0000000c0d00a223 */ /* 0x010fc80000000000 */
[----:B-----5:R-:W-:-:S07]  /*0650*/  @!P3 FFMA R0, R15, R14, R0 ;  /* 0x0000000e0f00b223 */ /* 0x020fce0000000000 */
.L_x_3:
[----:B------:R-:W-:Y:S05]  /*0660*/  BRA.U !UP1, `(.L_x_0) ;  /* 0x0000000109807547 */ /* 0x000fea000b800000 */
[----:B------:R-:W-:Y:S02]  /*0670*/  UISETP.NE.AND UP0, UPT, UR7, 0x1, UPT ;  /* 0x000000010700788c */ /* 0x000fe4000bf05270 */
[----:B------:R-:W-:-:S04]  /*0680*/  ULOP3.LUT UR4, UR4, 0x1, URZ, 0xc0, !UPT ;  /* 0x0000000104047892 */ /* 0x000fc8000f8ec0ff */
[----:B------:R-:W-:-:S03]  /*0690*/  UISETP.NE.U32.AND UP1, UPT, UR4, 0x1, UPT ;  /* 0x000000010400788c */ /* 0x000fc6000bf25070 */
[----:B------:R-:W-:Y:S08]  /*06a0*/  BRA.U !UP0, `(.L_x_4) ;  /* 0x00000001083c7547 */ /* 0x000ff0000b800000 */
[----:B------:R-:W0:Y:S01]  /*06b0*/  LDC.64 R4, c[0x0][0x380] ;  /* 0x0000e000ff047b82 */ /* 0x000e220000000a00 */
[----:B------:R-:W-:-:S04]  /*06c0*/  IADD3 R9, PT, PT, R2, R3, RZ ;  /* 0x0000000302097210 */ /* 0x000fc80007ffe0ff */
[C---:B------:R-:W-:Y:S01]  /*06d0*/  ISETP.GE.AND P0, PT, R9.reuse, UR5, PT ;  /* 0x0000000509007c0c */ /* 0x040fe2000bf06270 */
[C---:B------:R-:W-:Y:S02]  /*06e0*/  VIADD R8, R9.reuse, 0x1 ;  /* 0x0000000109087836 */ /* 0x040fe40000000000 */
[----:B------:R-:W1:Y:S03]  /*06f0*/  LDC.64 R6, c[0x0][0x388] ;  /* 0x0000e200ff067b82 */ /* 0x000e660000000a00 */
[----:B------:R-:W-:Y:S01]  /*0700*/  ISETP.GE.AND P1, PT, R8, UR5, PT ;  /* 0x0000000508007c0c */ /* 0x000fe2000bf26270 */
[----:B0-----:R-:W-:-:S06]  /*0710*/  IMAD.WIDE R4, R9, 0x4, R4 ;  /* 0x0000000409047825 */ /* 0x001fcc00078e0204 */
[----:B------:R-:W2:Y:S01]  /*0720*/  @!P0 LDG.E R9, desc[UR8][R4.64] ;  /* 0x0000000804098981 */ /* 0x000ea2000c1e1900 */
[----:B-1----:R-:W-:-:S05]  /*0730*/  IMAD.WIDE.U32 R6, R3, 0x4, R6 ;  /* 0x0000000403067825 */ /* 0x002fca00078e0006 */
[----:B------:R-:W3:Y:S04]  /*0740*/  @!P1 LDG.E R11, desc[UR8][R4.64+0x4] ;  /* 0x00000408040b9981 */ /* 0x000ee8000c1e1900 */
[----:B------:R-:W2:Y:S04]  /*0750*/  @!P0 LDG.E R8, desc[UR8][R6.64] ;  /* 0x0000000806088981 */ /* 0x000ea8000c1e1900 */
[----:B------:R-:W3:Y:S01]  /*0760*/  @!P1 LDG.E R10, desc[UR8][R6.64+0x4] ;  /* 0x00000408060a9981 */ /* 0x000ee2000c1e1900 */
[----:B------:R-:W-:Y:S01]  /*0770*/  IADD3 R3, PT, PT, R3, 0x2, RZ ;  /* 0x0000000203037810 */ /* 0x000fe20007ffe0ff */
[----:B--2---:R-:W-:-:S04]  /*0780*/  @!P0 FFMA R0, R9, R8, R0 ;  /* 0x0000000809008223 */ /* 0x004fc80000000000 */
[----:B---3--:R-:W-:-:S07]  /*0790*/  @!P1 FFMA R0, R11, R10, R0 ;  /* 0x0000000a0b009223 */ /* 0x008fce0000000000 */
.L_x_4:
[----:B------:R-:W-:Y:S05]  /*07a0*/  BRA.U UP1, `(.L_x_0) ;  /* 0x0000000101307547 */ /* 0x000fea000b800000 */
[----:B------:R-:W-:Y:S01]  /*07b0*/  IADD3 R9, PT, PT, R2, R3, RZ ;  /* 0x0000000302097210 */ /* 0x000fe20007ffe0ff */
[----:B------:R-:W-:Y:S03]  /*07c0*/  BSSY.RECONVERGENT B0, `(.L_x_0) ;  /* 0x000000a000007945 */ /* 0x000fe60003800200 */
[----:B------:R-:W-:-:S13]  /*07d0*/  ISETP.GE.AND P0, PT, R9, UR5, PT ;  /* 0x0000000509007c0c */ /* 0x000fda000bf06270 */
[----:B------:R-:W-:Y:S05]  /*07e0*/  @P0 BRA `(.L_x_5) ;  /* 0x00000000001c0947 */ /* 0x000fea0003800000 */
[----:B------:R-:W0:Y:S08]  /*07f0*/  LDC.64 R4, c[0x0][0x380] ;  /* 0x0000e000ff047b82 */ /* 0x000e300000000a00 */
[----:B------:R-:W1:Y:S01]  /*0800*/  LDC.64 R6, c[0x0][0x388] ;  /* 0x0000e200ff067b82 */ /* 0x000e620000000a00 */
[----:B0-----:R-:W-:-:S06]  /*0810*/  IMAD.WIDE R4, R9, 0x4, R4 ;  /* 0x0000000409047825 */ /* 0x001fcc00078e0204 */
[----:B------:R-:W2:Y:S01]  /*0820*/  LDG.E R5, desc[UR8][R4.64] ;  /* 0x0000000804057981 */ /* 0x000ea2000c1e1900 */
[----:B-1----:R-:W-:-:S06]  /*0830*/  IMAD.WIDE.U32 R6, R3, 0x4, R6 ;  /* 0x0000000403067825 */ /* 0x002fcc00078e0006 */
[----:B------:R-:W2:Y:S02]  /*0840*/  LDG.E R6, desc[UR8][R6.64] ;  /* 0x0000000806067981 */ /* 0x000ea4000c1e1900 */
[----:B--2---:R-:W-:-:S07]  /*0850*/  FFMA R0, R5, R6, R0 ;  /* 0x0000000605007223 */ /* 0x004fce0000000000 */
.L_x_5:
[----:B------:R-:W-:Y:S05]  /*0860*/  BSYNC.RECONVERGENT B0 ;  /* 0x0000000000007941 */ /* 0x000fea0003800200 */
.L_x_0:
[----:B------:R-:W0:Y:S02]  /*0870*/  LDC.64 R4, c[0x0][0x390] ;  /* 0x0000e400ff047b82 */ /* 0x000e240000000a00 */
[----:B0-----:R-:W-:-:S05]  /*0880*/  IMAD.WIDE R2, R2, 0x4, R4 ;  /* 0x0000000402027825 */ /* 0x001fca00078e0204 */
[----:B------:R-:W-:Y:S01]  /*0890*/  STG.E desc[UR8][R2.64], R0 ;  /* 0x0000000002007986 */ /* 0x000fe2000c101908 */
[----:B------:R-:W-:Y:S05]  /*08a0*/  EXIT ;  /* 0x000000000000794d */ /* 0x000fea0003800000 */
.L_x_6:
[----:B------:R-:W-:-:S00]  /*08b0*/  BRA `(.L_x_6) ;  /* 0xfffffffc00fc7947 */ /* 0x000fc0000383ffff */
[----:B------:R-:W-:-:S00]  /*08c0*/  NOP ;  /* 0x0000000000007918 */ /* 0x000fc00000000000 */
        /* <DEDUP_REMOVED lines=11> */
.L_x_7:


//--------------------- .nv.shared.reserved.0     --------------------------
	.section	.nv.shared.reserved.0,"aw",@nobits
	.weak		__nv_reservedSMEM_offset_0_alias
	.size		__nv_reservedSMEM_offset_0_alias, 0, 64
	.other		__nv_reservedSMEM_offset_0_alias,@"STO_CUDA_RESERVED_SHARED STV_DEFAULT"
__nv_reservedSMEM_offset_0_alias:
	.zero		0
	.zero		64


//--------------------- .nv.constant0._Z14convolution_1dPKfS0_Pfii --------------------------
	.section	.nv.constant0._Z14convolution_1dPKfS0_Pfii,"a",@progbits
	.sectionflags	@""
	.align	4
.nv.constant0._Z14convolution_1dPKfS0_Pfii:
	.zero		928


//--------------------- SYMBOLS --------------------------

	.type		.nv.reservedSmem.offset0,@object
	.size		.nv.reservedSmem.offset0,0x4
